	.headerflags	@"EF_CUDA_TEXMODE_UNIFIED EF_CUDA_64BIT_ADDRESS EF_CUDA_ACCELERATORS EF_CUDA_SM90 EF_CUDA_VIRTUAL_SM(EF_CUDA_SM90)"
	.elftype	@"ET_EXEC"


//--------------------- .nv.info                  --------------------------
	.section	.nv.info,"",@"SHT_CUDA_INFO"
	.align	4


	//----- nvinfo : EIATTR_REGCOUNT
	.align		4
        /*0000*/ 	.byte	0x04, 0x2f
        /*0002*/ 	.short	(.L_1 - .L_0)
	.align		4
.L_0:
        /*0004*/ 	.word	index@(triton_poi_fused_convolution_relu_4)
        /*0008*/ 	.word	0x00000012


	//----- nvinfo : EIATTR_MIN_STACK_SIZE
	.align		4
.L_1:
        /*000c*/ 	.byte	0x04, 0x12
        /*000e*/ 	.short	(.L_3 - .L_2)
	.align		4
.L_2:
        /*0010*/ 	.word	index@(triton_poi_fused_convolution_relu_4)
        /*0014*/ 	.word	0x00000000


	//----- nvinfo : EIATTR_FRAME_SIZE
	.align		4
.L_3:
        /*0018*/ 	.byte	0x04, 0x11
        /*001a*/ 	.short	(.L_5 - .L_4)
	.align		4
.L_4:
        /*001c*/ 	.word	index@(triton_poi_fused_convolution_relu_4)
        /*0020*/ 	.word	0x00000000


	//----- nvinfo : EIATTR_MIN_STACK_SIZE
	.align		4
.L_5:
        /*0024*/ 	.byte	0x04, 0x12
        /*0026*/ 	.short	(.L_7 - .L_6)
	.align		4
.L_6:
        /*0028*/ 	.word	index@(triton_poi_fused_convolution_relu_4)
        /*002c*/ 	.word	0x00000000
.L_7:


//--------------------- .nv.info.triton_poi_fused_convolution_relu_4 --------------------------
	.section	.nv.info.triton_poi_fused_convolution_relu_4,"",@"SHT_CUDA_INFO"
	.sectionflags	@""
	.align	4


	//----- nvinfo : EIATTR_CUDA_API_VERSION
	.align		4
        /*0000*/ 	.byte	0x04, 0x37
        /*0002*/ 	.short	(.L_9 - .L_8)
.L_8:
        /*0004*/ 	.word	0x0000007c


	//----- nvinfo : EIATTR_KPARAM_INFO
	.align		4
.L_9:
        /*0008*/ 	.byte	0x04, 0x17
        /*000a*/ 	.short	(.L_11 - .L_10)
.L_10:
        /*000c*/ 	.word	0x00000000
        /*0010*/ 	.short	0x0002
        /*0012*/ 	.short	0x0010
        /*0014*/ 	.byte	0x00, 0xf0, 0x11, 0x00


	//----- nvinfo : EIATTR_KPARAM_INFO
	.align		4
.L_11:
        /*0018*/ 	.byte	0x04, 0x17
        /*001a*/ 	.short	(.L_13 - .L_12)
.L_12:
        /*001c*/ 	.word	0x00000000
        /*0020*/ 	.short	0x0001
        /*0022*/ 	.short	0x0008
        /*0024*/ 	.byte	0x00, 0xf4, 0x21, 0x00


	//----- nvinfo : EIATTR_KPARAM_INFO
	.align		4
.L_13:
        /*0028*/ 	.byte	0x04, 0x17
        /*002a*/ 	.short	(.L_15 - .L_14)
.L_14:
        /*002c*/ 	.word	0x00000000
        /*0030*/ 	.short	0x0000
        /*0032*/ 	.short	0x0000
        /*0034*/ 	.byte	0x00, 0xf4, 0x21, 0x00


	//----- nvinfo : EIATTR_SPARSE_MMA_MASK
	.align		4
.L_15:
        /*0038*/ 	.byte	0x03, 0x50
        /*003a*/ 	.short	0x0000


	//----- nvinfo : EIATTR_MAXREG_COUNT
	.align		4
        /*003c*/ 	.byte	0x03, 0x1b
        /*003e*/ 	.short	0x00ff


	//----- nvinfo : EIATTR_EXIT_INSTR_OFFSETS
	.align		4
        /*0040*/ 	.byte	0x04, 0x1c
        /*0042*/ 	.short	(.L_17 - .L_16)


	//   ....[0]....
.L_16:
        /*0044*/ 	.word	0x00000370


	//----- nvinfo : EIATTR_REQNTID
	.align		4
.L_17:
        /*0048*/ 	.byte	0x04, 0x10
        /*004a*/ 	.short	(.L_19 - .L_18)
.L_18:
        /*004c*/ 	.word	0x00000080
        /*0050*/ 	.word	0x00000001
        /*0054*/ 	.word	0x00000001


	//----- nvinfo : EIATTR_CBANK_PARAM_SIZE
	.align		4
.L_19:
        /*0058*/ 	.byte	0x03, 0x19
        /*005a*/ 	.short	0x0014


	//----- nvinfo : EIATTR_PARAM_CBANK
	.align		4
        /*005c*/ 	.byte	0x04, 0x0a
        /*005e*/ 	.short	(.L_21 - .L_20)
	.align		4
.L_20:
        /*0060*/ 	.word	index@(.nv.constant0.triton_poi_fused_convolution_relu_4)
        /*0064*/ 	.short	0x0210
        /*0066*/ 	.short	0x0014


	//----- nvinfo : EIATTR_SW_WAR
	.align		4
.L_21:
        /*0068*/ 	.byte	0x04, 0x36
        /*006a*/ 	.short	(.L_23 - .L_22)
.L_22:
        /*006c*/ 	.word	0x00000008
.L_23:


//--------------------- .nv.callgraph             --------------------------
	.section	.nv.callgraph,"",@"SHT_CUDA_CALLGRAPH"
	.align	4
	.sectionentsize	8
	.align		4
        /*0000*/ 	.word	0x00000000
	.align		4
        /*0004*/ 	.word	0xffffffff
	.align		4
        /*0008*/ 	.word	0x00000000
	.align		4
        /*000c*/ 	.word	0xfffffffe
	.align		4
        /*0010*/ 	.word	0x00000000
	.align		4
        /*0014*/ 	.word	0xfffffffd
	.align		4
        /*0018*/ 	.word	0x00000000
	.align		4
        /*001c*/ 	.word	0xfffffffc


//--------------------- .text.triton_poi_fused_convolution_relu_4 --------------------------
	.section	.text.triton_poi_fused_convolution_relu_4,"ax",@progbits
	.align	128
        .global         triton_poi_fused_convolution_relu_4
        .type           triton_poi_fused_convolution_relu_4,@function
        .size           triton_poi_fused_convolution_relu_4,(.L_x_1 - triton_poi_fused_convolution_relu_4)
        .other          triton_poi_fused_convolution_relu_4,@"STO_CUDA_ENTRY STV_DEFAULT"
triton_poi_fused_convolution_relu_4:
.text.triton_poi_fused_convolution_relu_4:
[----:B------:R-:W-:Y:S01]  /*0000*/  LDC R1, c[0x0][0x28] ;  /* 0x00000a00ff017b82 */ /* 0x000fe20000000800 */
[----:B------:R-:W1:Y:S07]  /*0010*/  S2R R0, SR_TID.X ;  /* 0x0000000000007919 */ /* 0x000e6e0000002100 */
[----:B------:R-:W2:Y:S01]  /*0020*/  LDC.64 R2, c[0x0][0x218] ;  /* 0x00008600ff027b82 */ /* 0x000ea20000000a00 */
[----:B------:R-:W-:Y:S01]  /*0030*/  ULDC.64 UR4, c[0x0][0x208] ;  /* 0x0000820000047ab9 */ /* 0x000fe20000000a00 */
[----:B------:R-:W3:Y:S06]  /*0040*/  S2R R9, SR_CTAID.X ;  /* 0x0000000000097919 */ /* 0x000eec0000002500 */
[----:B------:R-:W4:Y:S01]  /*0050*/  LDC.64 R4, c[0x0][0x210] ;  /* 0x00008400ff047b82 */ /* 0x000f220000000a00 */
[----:B-1----:R-:W-:-:S05]  /*0060*/  IMAD.SHL.U32 R0, R0, 0x4, RZ ;  /* 0x0000000400007824 */ /* 0x002fca00078e00ff */
[----:B------:R-:W-:-:S05]  /*0070*/  LOP3.LUT R0, R0, 0x1fc, RZ, 0xc0, !PT ;  /* 0x000001fc00007812 */ /* 0x000fca00078ec0ff */
[----:B---3--:R-:W-:-:S04]  /*0080*/  IMAD R9, R9, 0x400, R0 ;  /* 0x0000040009097824 */ /* 0x008fc800078e0200 */
[----:B------:R-:W-:-:S04]  /*0090*/  IMAD.HI R6, R9, 0x5397829d, RZ ;  /* 0x5397829d09067827 */ /* 0x000fc800078e02ff */
[----:B------:R-:W-:Y:S01]  /*00a0*/  VIADD R0, R9, 0x200 ;  /* 0x0000020009007836 */ /* 0x000fe20000000000 */
[----:B------:R-:W-:-:S03]  /*00b0*/  SHF.R.U32.HI R7, RZ, 0x1f, R6 ;  /* 0x0000001fff077819 */ /* 0x000fc60000011606 */
[----:B------:R-:W-:Y:S01]  /*00c0*/  IMAD.HI R0, R0, 0x5397829d, RZ ;  /* 0x5397829d00007827 */ /* 0x000fe200078e02ff */
[----:B------:R-:W-:-:S04]  /*00d0*/  LEA.HI.SX32 R7, R6, R7, 0x14 ;  /* 0x0000000706077211 */ /* 0x000fc800078fa2ff */
[----:B------:R-:W-:Y:S02]  /*00e0*/  SHF.R.U32.HI R11, RZ, 0x1f, R0 ;  /* 0x0000001fff0b7819 */ /* 0x000fe40000011600 */
[----:B------:R-:W-:Y:S02]  /*00f0*/  LEA.HI R6, R7, R7, RZ, 0x2 ;  /* 0x0000000707067211 */ /* 0x000fe400078f10ff */
[----:B------:R-:W-:Y:S02]  /*0100*/  LEA.HI.SX32 R0, R0, R11, 0x14 ;  /* 0x0000000b00007211 */ /* 0x000fe400078fa2ff */
[----:B------:R-:W-:Y:S02]  /*0110*/  LOP3.LUT R6, R6, 0xfffffffc, RZ, 0xc0, !PT ;  /* 0xfffffffc06067812 */ /* 0x000fe400078ec0ff */
[----:B------:R-:W-:-:S03]  /*0120*/  LEA.HI R8, R0, R0, RZ, 0x2 ;  /* 0x0000000000087211 */ /* 0x000fc600078f10ff */
[----:B------:R-:W-:Y:S01]  /*0130*/  IMAD.IADD R11, R7, 0x1, -R6 ;  /* 0x00000001070b7824 */ /* 0x000fe200078e0a06 */
[----:B------:R-:W-:Y:S01]  /*0140*/  LOP3.LUT R7, R8, 0xfffffffc, RZ, 0xc0, !PT ;  /* 0xfffffffc08077812 */ /* 0x000fe200078ec0ff */
[----:B----4-:R-:W-:-:S04]  /*0150*/  IMAD.WIDE R8, R9, 0x4, R4 ;  /* 0x0000000409087825 */ /* 0x010fc800078e0204 */
[----:B--2---:R-:W-:-:S04]  /*0160*/  IMAD.WIDE R10, R11, 0x4, R2 ;  /* 0x000000040b0a7825 */ /* 0x004fc800078e0202 */
[----:B------:R-:W-:Y:S02]  /*0170*/  IMAD.IADD R13, R0, 0x1, -R7 ;  /* 0x00000001000d7824 */ /* 0x000fe400078e0a07 */
[----:B------:R-:W2:Y:S02]  /*0180*/  LDG.E.128 R4, desc[UR4][R8.64] ;  /* 0x0000000408047981 */ /* 0x000ea4000c1e1d00 */
[----:B------:R-:W-:Y:S02]  /*0190*/  IMAD.WIDE R2, R13, 0x4, R2 ;  /* 0x000000040d027825 */ /* 0x000fe400078e0202 */
[----:B------:R-:W2:Y:S04]  /*01a0*/  LDG.E.EL R10, desc[UR4][R10.64] ;  /* 0x000000040a0a7981 */ /* 0x000ea8000c2e1900 */
[----:B------:R-:W3:Y:S04]  /*01b0*/  LDG.E.EL R2, desc[UR4][R2.64] ;  /* 0x0000000402027981 */ /* 0x000ee8000c2e1900 */
[----:B------:R-:W3:Y:S01]  /*01c0*/  LDG.E.128 R12, desc[UR4][R8.64+0x800] ;  /* 0x00080004080c7981 */ /* 0x000ee2000c1e1d00 */
[CC--:B--2---:R-:W-:Y:S01]  /*01d0*/  FSETP.GEU.AND P6, PT, R5.reuse, -R10.reuse, PT ;  /* 0x8000000a0500720b */ /* 0x0c4fe20003fce000 */
[--C-:B------:R-:W-:Y:S01]  /*01e0*/  FADD R5, R5, R10.reuse ;  /* 0x0000000a05057221 */ /* 0x100fe20000000000 */
[CC--:B------:R-:W-:Y:S01]  /*01f0*/  FSETP.GEU.AND P0, PT, R6.reuse, -R10.reuse, PT ;  /* 0x8000000a0600720b */ /* 0x0c0fe20003f0e000 */
[--C-:B------:R-:W-:Y:S01]  /*0200*/  FADD R6, R6, R10.reuse ;  /* 0x0000000a06067221 */ /* 0x100fe20000000000 */
[C---:B------:R-:W-:Y:S01]  /*0210*/  FSETP.GEU.AND P1, PT, R7.reuse, -R10, PT ;  /* 0x8000000a0700720b */ /* 0x040fe20003f2e000 */
[----:B------:R-:W-:Y:S01]  /*0220*/  FADD R7, R7, R10 ;  /* 0x0000000a07077221 */ /* 0x000fe20000000000 */
[----:B------:R-:W-:-:S02]  /*0230*/  SEL R5, R5, RZ, P6 ;  /* 0x000000ff05057207 */ /* 0x000fc40003000000 */
[CC--:B---3--:R-:W-:Y:S01]  /*0240*/  FSETP.GEU.AND P3, PT, R13.reuse, -R2.reuse, PT ;  /* 0x800000020d00720b */ /* 0x0c8fe20003f6e000 */
[--C-:B------:R-:W-:Y:S01]  /*0250*/  FADD R13, R13, R2.reuse ;  /* 0x000000020d0d7221 */ /* 0x100fe20000000000 */
[CC--:B------:R-:W-:Y:S01]  /*0260*/  FSETP.GEU.AND P4, PT, R14.reuse, -R2.reuse, PT ;  /* 0x800000020e00720b */ /* 0x0c0fe20003f8e000 */
[--C-:B------:R-:W-:Y:S01]  /*0270*/  FADD R14, R14, R2.reuse ;  /* 0x000000020e0e7221 */ /* 0x100fe20000000000 */
[C---:B------:R-:W-:Y:S01]  /*0280*/  FSETP.GEU.AND P5, PT, R15.reuse, -R2, PT ;  /* 0x800000020f00720b */ /* 0x040fe20003fae000 */
[----:B------:R-:W-:Y:S01]  /*0290*/  FADD R15, R15, R2 ;  /* 0x000000020f0f7221 */ /* 0x000fe20000000000 */
[C---:B------:R-:W-:Y:S01]  /*02a0*/  FSETP.GEU.AND P2, PT, R4.reuse, -R10, PT ;  /* 0x8000000a0400720b */ /* 0x040fe20003f4e000 */
[----:B------:R-:W-:Y:S01]  /*02b0*/  FADD R4, R4, R10 ;  /* 0x0000000a04047221 */ /* 0x000fe20000000000 */
[C---:B------:R-:W-:Y:S01]  /*02c0*/  FSETP.GEU.AND P6, PT, R12.reuse, -R2, PT ;  /* 0x800000020c00720b */ /* 0x040fe20003fce000 */
[----:B------:R-:W-:Y:S01]  /*02d0*/  FADD R2, R12, R2 ;  /* 0x000000020c027221 */ /* 0x000fe20000000000 */
[----:B------:R-:W-:-:S02]  /*02e0*/  SEL R6, R6, RZ, P0 ;  /* 0x000000ff06067207 */ /* 0x000fc40000000000 */
[----:B------:R-:W-:Y:S02]  /*02f0*/  SEL R7, R7, RZ, P1 ;  /* 0x000000ff07077207 */ /* 0x000fe40000800000 */
[----:B------:R-:W-:Y:S02]  /*0300*/  SEL R4, R4, RZ, P2 ;  /* 0x000000ff04047207 */ /* 0x000fe40001000000 */
[----:B------:R-:W-:Y:S02]  /*0310*/  SEL R13, R13, RZ, P3 ;  /* 0x000000ff0d0d7207 */ /* 0x000fe40001800000 */
[----:B------:R-:W-:Y:S01]  /*0320*/  SEL R14, R14, RZ, P4 ;  /* 0x000000ff0e0e7207 */ /* 0x000fe20002000000 */
[----:B------:R-:W-:Y:S01]  /*0330*/  STG.E.128 desc[UR4][R8.64], R4 ;  /* 0x0000000408007986 */ /* 0x000fe2000c101d04 */
[----:B------:R-:W-:Y:S02]  /*0340*/  SEL R15, R15, RZ, P5 ;  /* 0x000000ff0f0f7207 */ /* 0x000fe40002800000 */
[----:B------:R-:W-:-:S05]  /*0350*/  SEL R12, R2, RZ, P6 ;  /* 0x000000ff020c7207 */ /* 0x000fca0003000000 */
[----:B------:R-:W-:Y:S01]  /*0360*/  STG.E.128 desc[UR4][R8.64+0x800], R12 ;  /* 0x0008000c08007986 */ /* 0x000fe2000c101d04 */
[----:B------:R-:W-:Y:S05]  /*0370*/  EXIT ;  /* 0x000000000000794d */ /* 0x000fea0003800000 */
.L_x_0:
[----:B------:R-:W-:-:S00]  /*0380*/  BRA `(.L_x_0) ;  /* 0xfffffffc00fc7947 */ /* 0x000fc0000383ffff */
[----:B------:R-:W-:-:S00]  /*0390*/  NOP ;  /* 0x0000000000007918 */ /* 0x000fc00000000000 */
        /* <DEDUP_REMOVED lines=14> */
.L_x_1:


//--------------------- .nv.constant0.triton_poi_fused_convolution_relu_4 --------------------------
	.section	.nv.constant0.triton_poi_fused_convolution_relu_4,"a",@progbits
	.sectionflags	@""
	.align	4
.nv.constant0.triton_poi_fused_convolution_relu_4:
	.zero		548
